//
// Generated by NVIDIA NVVM Compiler
//
// Compiler Build ID: CL-36424714
// Cuda compilation tools, release 13.0, V13.0.88
// Based on NVVM 20.0.0
//

.version 9.0
.target sm_100
.address_size 64

	// .globl	_Z14matrixMultiplyPffS_
.extern .func  (.param .b32 func_retval0) vprintf
(
	.param .b64 vprintf_param_0,
	.param .b64 vprintf_param_1
)
;
.global .align 1 .b8 $str[42] = {75, 101, 114, 110, 101, 108, 32, 105, 116, 101, 114, 97, 116, 105, 111, 110, 32, 116, 105, 109, 101, 58, 32, 37, 46, 51, 102, 32, 109, 105, 108, 108, 105, 115, 101, 99, 111, 110, 100, 115, 10};

.visible .entry _Z14matrixMultiplyPffS_(
	.param .u64 .ptr .align 1 _Z14matrixMultiplyPffS__param_0,
	.param .f32 _Z14matrixMultiplyPffS__param_1,
	.param .u64 .ptr .align 1 _Z14matrixMultiplyPffS__param_2
)
{
	.local .align 8 .b8 	__local_depot0[8];
	.reg .b64 	%SP;
	.reg .b64 	%SPL;
	.reg .pred 	%p<3>;
	.reg .b32 	%r<7>;
	.reg .b32 	%f<10>;
	.reg .b64 	%rd<16>;
	.reg .b64 	%fd<2>;

	mov.u64 	%SPL, __local_depot0;
	cvta.local.u64 	%SP, %SPL;
	ld.param.u64 	%rd3, [_Z14matrixMultiplyPffS__param_0];
	ld.param.f32 	%f1, [_Z14matrixMultiplyPffS__param_1];
	ld.param.u64 	%rd4, [_Z14matrixMultiplyPffS__param_2];
	mov.u32 	%r2, %ntid.x;
	mov.u32 	%r3, %ctaid.x;
	mov.u32 	%r4, %tid.x;
	mad.lo.s32 	%r1, %r2, %r3, %r4;
	setp.gt.u32 	%p1, %r1, 1000000055;
	@%p1 bra 	$L__BB0_3;
	cvta.to.global.u64 	%rd5, %rd3;
	cvta.to.global.u64 	%rd6, %rd4;
	mul.wide.u32 	%rd7, %r1, 4;
	add.s64 	%rd1, %rd5, %rd7;
	ld.global.f32 	%f2, [%rd1];
	mul.f32 	%f3, %f1, %f2;
	add.s64 	%rd2, %rd6, %rd7;
	st.global.f32 	[%rd2], %f3;
	bar.sync 	0;
	setp.ne.s32 	%p2, %r1, 0;
	@%p2 bra 	$L__BB0_3;
	// begin inline asm
	mov.u64 	%rd8, %clock64;
	// end inline asm
	ld.global.f32 	%f4, [%rd1];
	mul.f32 	%f5, %f1, %f4;
	st.global.f32 	[%rd2], %f5;
	// begin inline asm
	mov.u64 	%rd9, %clock64;
	// end inline asm
	sub.s64 	%rd11, %rd9, %rd8;
	cvt.rn.f32.s64 	%f6, %rd11;
	mul.f32 	%f7, %f6, 0f447A0000;
	// begin inline asm
	mov.u64 	%rd10, %clock64;
	// end inline asm
	cvt.rn.f32.s64 	%f8, %rd10;
	div.rn.f32 	%f9, %f7, %f8;
	cvt.f64.f32 	%fd1, %f9;
	add.u64 	%rd12, %SP, 0;
	add.u64 	%rd13, %SPL, 0;
	st.local.f64 	[%rd13], %fd1;
	mov.u64 	%rd14, $str;
	cvta.global.u64 	%rd15, %rd14;
	{ // callseq 0, 0
	.param .b64 param0;
	st.param.b64 	[param0], %rd15;
	.param .b64 param1;
	st.param.b64 	[param1], %rd12;
	.param .b32 retval0;
	call.uni (retval0), 
	vprintf, 
	(
	param0, 
	param1
	);
	ld.param.b32 	%r5, [retval0];
	} // callseq 0
$L__BB0_3:
	ret;

}


// ===== COMPILED SASS (sm_100) =====

	.target	sm_100

	.elftype	@"ET_EXEC"


//--------------------- .note.nv.tkinfo           --------------------------
	.section	.note.nv.tkinfo,"",@"SHT_NOTE"
	.sectionflags	@"SHF_NOTE_NV_TKINFO"
	.tkinfo
        /*0018*/ 	.word	0x00000002
        /*0030*/ 	.string	""
        /*0030*/ 	.string	"ptxas"
        /*0030*/ 	.string	"Cuda compilation tools, release 13.0, V13.0.88"
        /*0030*/ 	.string	"Build cuda_13.0.r13.0/compiler.36424714_0"
        /*0030*/ 	.string	"-arch sm_100 -m 64 "



//--------------------- .note.nv.cuinfo           --------------------------
	.section	.note.nv.cuinfo,"",@"SHT_NOTE"
	.sectionflags	@"SHF_NOTE_NV_CUINFO"
        /*0018*/ 	.short	0x0002
        /*001a*/ 	.short	0x0064
        /*001c*/ 	.short	0x0082
	.zero		2


//--------------------- .nv.info                  --------------------------
	.section	.nv.info,"",@"SHT_CUDA_INFO"
	.align	4


	//----- nvinfo : EIATTR_REGCOUNT
	.align		4
        /*0000*/ 	.byte	0x04, 0x2f
        /*0002*/ 	.short	(.L_2 - .L_1)
	.align		4
.L_1:
        /*0004*/ 	.word	index@(_Z14matrixMultiplyPffS_)
        /*0008*/ 	.word	0x00000018


	//----- nvinfo : EIATTR_FRAME_SIZE
	.align		4
.L_2:
        /*000c*/ 	.byte	0x04, 0x11
        /*000e*/ 	.short	(.L_4 - .L_3)
	.align		4
.L_3:
        /*0010*/ 	.word	index@($__internal_0_$__cuda_sm3x_div_rn_noftz_f32_slowpath)
        /*0014*/ 	.word	0x00000008


	//----- nvinfo : EIATTR_FRAME_SIZE
	.align		4
.L_4:
        /*0018*/ 	.byte	0x04, 0x11
        /*001a*/ 	.short	(.L_6 - .L_5)
	.align		4
.L_5:
        /*001c*/ 	.word	index@(_Z14matrixMultiplyPffS_)
        /*0020*/ 	.word	0x00000008


	//----- nvinfo : EIATTR_MIN_STACK_SIZE
	.align		4
.L_6:
        /*0024*/ 	.byte	0x04, 0x12
        /*0026*/ 	.short	(.L_8 - .L_7)
	.align		4
.L_7:
        /*0028*/ 	.word	index@(_Z14matrixMultiplyPffS_)
        /*002c*/ 	.word	0x00000008
.L_8:


//--------------------- .nv.compat                --------------------------
	.section	.nv.compat,"",@"SHT_CUDA_COMPAT_INFO"
	.align	4
        /*0000*/ 	.byte	0x02, 0x09, 0x00, 0x00, 0x02, 0x02, 0x01, 0x00, 0x02, 0x05, 0x05, 0x00, 0x03, 0x07, 0x01, 0x01
        /*0010*/ 	.byte	0x02, 0x03, 0x00, 0x00, 0x02, 0x06, 0x01, 0x00, 0x04, 0x0b, 0x08, 0x00, 0x01, 0x00, 0x00, 0x00
        /*0020*/ 	.byte	0x00, 0x00, 0x00, 0x00


//--------------------- .nv.info._Z14matrixMultiplyPffS_ --------------------------
	.section	.nv.info._Z14matrixMultiplyPffS_,"",@"SHT_CUDA_INFO"
	.sectionflags	@""
	.align	4


	//----- nvinfo : EIATTR_CUDA_API_VERSION
	.align		4
        /*0000*/ 	.byte	0x04, 0x37
        /*0002*/ 	.short	(.L_10 - .L_9)
.L_9:
        /*0004*/ 	.word	0x00000082


	//----- nvinfo : EIATTR_KPARAM_INFO
	.align		4
.L_10:
        /*0008*/ 	.byte	0x04, 0x17
        /*000a*/ 	.short	(.L_12 - .L_11)
.L_11:
        /*000c*/ 	.word	0x00000000
        /*0010*/ 	.short	0x0002
        /*0012*/ 	.short	0x0010
        /*0014*/ 	.byte	0x00, 0xf5, 0x21, 0x00


	//----- nvinfo : EIATTR_KPARAM_INFO
	.align		4
.L_12:
        /*0018*/ 	.byte	0x04, 0x17
        /*001a*/ 	.short	(.L_14 - .L_13)
.L_13:
        /*001c*/ 	.word	0x00000000
        /*0020*/ 	.short	0x0001
        /*0022*/ 	.short	0x0008
        /*0024*/ 	.byte	0x00, 0xf0, 0x11, 0x00


	//----- nvinfo : EIATTR_KPARAM_INFO
	.align		4
.L_14:
        /*0028*/ 	.byte	0x04, 0x17
        /*002a*/ 	.short	(.L_16 - .L_15)
.L_15:
        /*002c*/ 	.word	0x00000000
        /*0030*/ 	.short	0x0000
        /*0032*/ 	.short	0x0000
        /*0034*/ 	.byte	0x00, 0xf5, 0x21, 0x00


	//----- nvinfo : EIATTR_SPARSE_MMA_MASK
	.align		4
.L_16:
        /*0038*/ 	.byte	0x03, 0x50
        /*003a*/ 	.short	0x0000


	//----- nvinfo : EIATTR_MAXREG_COUNT
	.align		4
        /*003c*/ 	.byte	0x03, 0x1b
        /*003e*/ 	.short	0x00ff


	//----- nvinfo : EIATTR_NUM_BARRIERS
	.align		4
        /*0040*/ 	.byte	0x02, 0x4c
        /*0042*/ 	.byte	0x01
	.zero		1


	//----- nvinfo : EIATTR_EXTERNS
	.align		4
        /*0044*/ 	.byte	0x04, 0x0f
        /*0046*/ 	.short	(.L_18 - .L_17)


	//   ....[0]....
	.align		4
.L_17:
        /*0048*/ 	.word	index@(vprintf)


	//----- nvinfo : EIATTR_MERCURY_ISA_VERSION
	.align		4
.L_18:
        /*004c*/ 	.byte	0x03, 0x5f
        /*004e*/ 	.short	0x0101


	//----- nvinfo : EIATTR_VRC_CTA_INIT_COUNT
	.align		4
        /*0050*/ 	.byte	0x02, 0x4a
	.zero		1
	.zero		1


	//----- nvinfo : EIATTR_SYSCALL_OFFSETS
	.align		4
        /*0054*/ 	.byte	0x04, 0x46
        /*0056*/ 	.short	(.L_20 - .L_19)


	//   ....[0]....
.L_19:
        /*0058*/ 	.word	0x00000360


	//----- nvinfo : EIATTR_EXIT_INSTR_OFFSETS
	.align		4
.L_20:
        /*005c*/ 	.byte	0x04, 0x1c
        /*005e*/ 	.short	(.L_22 - .L_21)


	//   ....[0]....
.L_21:
        /*0060*/ 	.word	0x000000b0


	//   ....[1]....
        /*0064*/ 	.word	0x00000170


	//   ....[2]....
        /*0068*/ 	.word	0x00000370


	//----- nvinfo : EIATTR_CRS_STACK_SIZE
	.align		4
.L_22:
        /*006c*/ 	.byte	0x04, 0x1e
        /*006e*/ 	.short	(.L_24 - .L_23)
.L_23:
        /*0070*/ 	.word	0x00000000


	//----- nvinfo : EIATTR_CBANK_PARAM_SIZE
	.align		4
.L_24:
        /*0074*/ 	.byte	0x03, 0x19
        /*0076*/ 	.short	0x0018


	//----- nvinfo : EIATTR_PARAM_CBANK
	.align		4
        /*0078*/ 	.byte	0x04, 0x0a
        /*007a*/ 	.short	(.L_26 - .L_25)
	.align		4
.L_25:
        /*007c*/ 	.word	index@(.nv.constant0._Z14matrixMultiplyPffS_)
        /*0080*/ 	.short	0x0380
        /*0082*/ 	.short	0x0018


	//----- nvinfo : EIATTR_SW_WAR
	.align		4
.L_26:
        /*0084*/ 	.byte	0x04, 0x36
        /*0086*/ 	.short	(.L_28 - .L_27)
.L_27:
        /*0088*/ 	.word	0x00000008
.L_28:


//--------------------- .nv.callgraph             --------------------------
	.section	.nv.callgraph,"",@"SHT_CUDA_CALLGRAPH"
	.align	4
	.sectionentsize	8
	.align		4
        /*0000*/ 	.word	0x00000000
	.align		4
        /*0004*/ 	.word	0xffffffff
	.align		4
        /*0008*/ 	.word	index@(_Z14matrixMultiplyPffS_)
	.align		4
        /*000c*/ 	.word	index@(vprintf)
	.align		4
        /*0010*/ 	.word	0x00000000
	.align		4
        /*0014*/ 	.word	0xfffffffe
	.align		4
        /*0018*/ 	.word	0x00000000
	.align		4
        /*001c*/ 	.word	0xfffffffd
	.align		4
        /*0020*/ 	.word	0x00000000
	.align		4
        /*0024*/ 	.word	0xfffffffc


//--------------------- .nv.constant4             --------------------------
	.section	.nv.constant4,"a",@progbits
	.align	8
	.align		8
.nv.constant4:
        /*0000*/ 	.dword	vprintf
	.align		8
        /*0008*/ 	.dword	$str


//--------------------- .text._Z14matrixMultiplyPffS_ --------------------------
	.section	.text._Z14matrixMultiplyPffS_,"ax",@progbits
	.align	128
        .global         _Z14matrixMultiplyPffS_
        .type           _Z14matrixMultiplyPffS_,@function
        .size           _Z14matrixMultiplyPffS_,(.L_x_11 - _Z14matrixMultiplyPffS_)
        .other          _Z14matrixMultiplyPffS_,@"STO_CUDA_ENTRY STV_DEFAULT"
_Z14matrixMultiplyPffS_:
.text._Z14matrixMultiplyPffS_:
[----:B------:R-:W0:Y:S01]  /*0000*/  LDC R1, c[0x0][0x37c] ;  /* 0x0000df00ff017b82 */ /* 0x000e220000000800 */
[----:B------:R-:W1:Y:S01]  /*0010*/  S2R R9, SR_CTAID.X ;  /* 0x0000000000097919 */ /* 0x000e620000002500 */
[----:B------:R-:W2:Y:S01]  /*0020*/  LDCU UR5, c[0x0][0x2fc] ;  /* 0x00005f80ff0577ac */ /* 0x000ea20008000800 */
[----:B0-----:R-:W-:Y:S01]  /*0030*/  VIADD R1, R1, 0xfffffff8 ;  /* 0xfffffff801017836 */ /* 0x001fe20000000000 */
[----:B------:R-:W1:Y:S01]  /*0040*/  S2R R0, SR_TID.X ;  /* 0x0000000000007919 */ /* 0x000e620000002100 */
[----:B------:R-:W1:Y:S01]  /*0050*/  LDCU UR6, c[0x0][0x360] ;  /* 0x00006c00ff0677ac */ /* 0x000e620008000800 */
[----:B------:R-:W0:Y:S02]  /*0060*/  LDCU UR4, c[0x0][0x2f8] ;  /* 0x00005f00ff0477ac */ /* 0x000e240008000800 */
[----:B0-----:R-:W-:-:S05]  /*0070*/  IADD3 R6, P1, PT, R1, UR4, RZ ;  /* 0x0000000401067c10 */ /* 0x001fca000ff3e0ff */
[----:B--2---:R-:W-:Y:S02]  /*0080*/  IMAD.X R7, RZ, RZ, UR5, P1 ;  /* 0x00000005ff077e24 */ /* 0x004fe400088e06ff */
[----:B-1----:R-:W-:-:S05]  /*0090*/  IMAD R9, R9, UR6, R0 ;  /* 0x0000000609097c24 */ /* 0x002fca000f8e0200 */
[----:B------:R-:W-:-:S13]  /*00a0*/  ISETP.GT.U32.AND P0, PT, R9, 0x3b9aca37, PT ;  /* 0x3b9aca370900780c */ /* 0x000fda0003f04070 */
[----:B------:R-:W-:Y:S05]  /*00b0*/  @P0 EXIT ;  /* 0x000000000000094d */ /* 0x000fea0003800000 */
[----:B------:R-:W0:Y:S01]  /*00c0*/  LDC.64 R2, c[0x0][0x380] ;  /* 0x0000e000ff027b82 */ /* 0x000e220000000a00 */
[----:B------:R-:W1:Y:S01]  /*00d0*/  LDCU.64 UR4, c[0x0][0x358] ;  /* 0x00006b00ff0477ac */ /* 0x000e620008000a00 */
[----:B------:R-:W2:Y:S06]  /*00e0*/  LDCU UR6, c[0x0][0x388] ;  /* 0x00007100ff0677ac */ /* 0x000eac0008000800 */
[----:B------:R-:W3:Y:S01]  /*00f0*/  LDC.64 R4, c[0x0][0x390] ;  /* 0x0000e400ff047b82 */ /* 0x000ee20000000a00 */
[----:B0-----:R-:W-:-:S05]  /*0100*/  IMAD.WIDE.U32 R2, R9, 0x4, R2 ;  /* 0x0000000409027825 */ /* 0x001fca00078e0002 */
[----:B-1----:R-:W2:Y:S01]  /*0110*/  LDG.E R0, desc[UR4][R2.64] ;  /* 0x0000000402007981 */ /* 0x002ea2000c1e1900 */
[C---:B------:R-:W-:Y:S01]  /*0120*/  ISETP.NE.AND P0, PT, R9.reuse, RZ, PT ;  /* 0x000000ff0900720c */ /* 0x040fe20003f05270 */
[----:B---3--:R-:W-:-:S04]  /*0130*/  IMAD.WIDE.U32 R4, R9, 0x4, R4 ;  /* 0x0000000409047825 */ /* 0x008fc800078e0004 */
[----:B--2---:R-:W-:-:S05]  /*0140*/  FMUL R11, R0, UR6 ;  /* 0x00000006000b7c20 */ /* 0x004fca0008400000 */
[----:B------:R0:W-:Y:S01]  /*0150*/  STG.E desc[UR4][R4.64], R11 ;  /* 0x0000000b04007986 */ /* 0x0001e2000c101904 */
[----:B------:R-:W-:Y:S06]  /*0160*/  BAR.SYNC.DEFER_BLOCKING 0x0 ;  /* 0x0000000000007b1d */ /* 0x000fec0000010000 */
[----:B------:R-:W-:Y:S05]  /*0170*/  @P0 EXIT ;  /* 0x000000000000094d */ /* 0x000fea0003800000 */
[----:B------:R-:W-:Y:S01]  /*0180*/  CS2R R8, SR_CLOCKLO ;  /* 0x0000000000087805 */ /* 0x000fe20000015000 */
[----:B------:R-:W0:Y:S02]  /*0190*/  LDG.E R2, desc[UR4][R2.64] ;  /* 0x0000000402027981 */ /* 0x000e24000c1e1900 */
[----:B0-----:R-:W-:-:S05]  /*01a0*/  FMUL R11, R2, UR6 ;  /* 0x00000006020b7c20 */ /* 0x001fca0008400000 */
[----:B------:R0:W-:Y:S01]  /*01b0*/  STG.E desc[UR4][R4.64], R11 ;  /* 0x0000000b04007986 */ /* 0x0001e2000c101904 */
[----:B------:R-:W-:-:S06]  /*01c0*/  CS2R R2, SR_CLOCKLO ;  /* 0x0000000000027805 */ /* 0x000fcc0000015000 */
[----:B------:R-:W-:-:S05]  /*01d0*/  IADD3 R2, P0, PT, -R8, R2, RZ ;  /* 0x0000000208027210 */ /* 0x000fca0007f1e1ff */
[----:B------:R-:W-:-:S04]  /*01e0*/  IMAD.X R3, R3, 0x1, ~R9, P0 ;  /* 0x0000000103037824 */ /* 0x000fc800000e0e09 */
[----:B------:R-:W1:Y:S02]  /*01f0*/  I2F.S64 R0, R2 ;  /* 0x0000000200007312 */ /* 0x000e640000301400 */
[----:B-1----:R-:W-:Y:S01]  /*0200*/  FMUL R0, R0, 1000 ;  /* 0x447a000000007820 */ /* 0x002fe20000400000 */
[----:B0-----:R-:W-:-:S05]  /*0210*/  CS2R R4, SR_CLOCKLO ;  /* 0x0000000000047805 */ /* 0x001fca0000015000 */
[----:B------:R-:W0:Y:S08]  /*0220*/  I2F.S64 R3, R4 ;  /* 0x0000000400037312 */ /* 0x000e300000301400 */
[----:B0-----:R-:W0:Y:S08]  /*0230*/  MUFU.RCP R2, R3 ;  /* 0x0000000300027308 */ /* 0x001e300000001000 */
[----:B------:R-:W1:Y:S01]  /*0240*/  FCHK P0, R0, R3 ;  /* 0x0000000300007302 */ /* 0x000e620000000000 */
[----:B0-----:R-:W-:-:S04]  /*0250*/  FFMA R9, -R3, R2, 1 ;  /* 0x3f80000003097423 */ /* 0x001fc80000000102 */
[----:B------:R-:W-:-:S04]  /*0260*/  FFMA R9, R2, R9, R2 ;  /* 0x0000000902097223 */ /* 0x000fc80000000002 */
[----:B------:R-:W-:-:S04]  /*0270*/  FFMA R2, R0, R9, RZ ;  /* 0x0000000900027223 */ /* 0x000fc800000000ff */
[----:B------:R-:W-:-:S04]  /*0280*/  FFMA R8, -R3, R2, R0 ;  /* 0x0000000203087223 */ /* 0x000fc80000000100 */
[----:B------:R-:W-:Y:S01]  /*0290*/  FFMA R2, R9, R8, R2 ;  /* 0x0000000809027223 */ /* 0x000fe20000000002 */
[----:B-1----:R-:W-:Y:S06]  /*02a0*/  @!P0 BRA `(.L_x_0) ;  /* 0x00000000000c8947 */ /* 0x002fec0003800000 */
[----:B------:R-:W-:-:S07]  /*02b0*/  MOV R2, 0x2d0 ;  /* 0x000002d000027802 */ /* 0x000fce0000000f00 */
[----:B------:R-:W-:Y:S05]  /*02c0*/  CALL.REL.NOINC `($__internal_0_$__cuda_sm3x_div_rn_noftz_f32_slowpath) ;  /* 0x00000000002c7944 */ /* 0x000fea0003c00000 */
[----:B------:R-:W-:-:S07]  /*02d0*/  IMAD.MOV.U32 R2, RZ, RZ, R0 ;  /* 0x000000ffff027224 */ /* 0x000fce00078e0000 */
.L_x_0:
[----:B------:R-:W0:Y:S01]  /*02e0*/  F2F.F64.F32 R2, R2 ;  /* 0x0000000200027310 */ /* 0x000e220000201800 */
[----:B------:R-:W-:Y:S01]  /*02f0*/  MOV R0, 0x0 ;  /* 0x0000000000007802 */ /* 0x000fe20000000f00 */
[----:B------:R-:W1:Y:S03]  /*0300*/  LDCU.64 UR4, c[0x4][0x8] ;  /* 0x01000100ff0477ac */ /* 0x000e660008000a00 */
[----:B------:R2:W3:Y:S01]  /*0310*/  LDC.64 R8, c[0x4][R0] ;  /* 0x0100000000087b82 */ /* 0x0004e20000000a00 */
[----:B0-----:R2:W-:Y:S01]  /*0320*/  STL.64 [R1], R2 ;  /* 0x0000000201007387 */ /* 0x0015e20000100a00 */
[----:B-1----:R-:W-:Y:S02]  /*0330*/  IMAD.U32 R4, RZ, RZ, UR4 ;  /* 0x00000004ff047e24 */ /* 0x002fe4000f8e00ff */
[----:B------:R-:W-:-:S07]  /*0340*/  IMAD.U32 R5, RZ, RZ, UR5 ;  /* 0x00000005ff057e24 */ /* 0x000fce000f8e00ff */
[----:B------:R-:W-:-:S07]  /*0350*/  LEPC R20, `(.L_x_1) ;  /* 0x000000001014794e */ /* 0x000fce0000000000 */
[----:B--23--:R-:W-:Y:S05]  /*0360*/  CALL.ABS.NOINC R8 ;  /* 0x0000000008007343 */ /* 0x00cfea0003c00000 */
.L_x_1:
[----:B------:R-:W-:Y:S05]  /*0370*/  EXIT ;  /* 0x000000000000794d */ /* 0x000fea0003800000 */
        .weak           $__internal_0_$__cuda_sm3x_div_rn_noftz_f32_slowpath
        .type           $__internal_0_$__cuda_sm3x_div_rn_noftz_f32_slowpath,@function
        .size           $__internal_0_$__cuda_sm3x_div_rn_noftz_f32_slowpath,(.L_x_11 - $__internal_0_$__cuda_sm3x_div_rn_noftz_f32_slowpath)
$__internal_0_$__cuda_sm3x_div_rn_noftz_f32_slowpath:
[--C-:B------:R-:W-:Y:S01]  /*0380*/  SHF.R.U32.HI R5, RZ, 0x17, R3.reuse ;  /* 0x00000017ff057819 */ /* 0x100fe20000011603 */
[--C-:B------:R-:W-:Y:S01]  /*0390*/  IMAD.MOV.U32 R8, RZ, RZ, R0.reuse ;  /* 0x000000ffff087224 */ /* 0x100fe200078e0000 */
[----:B------:R-:W-:Y:S01]  /*03a0*/  SHF.R.U32.HI R4, RZ, 0x17, R0 ;  /* 0x00000017ff047819 */ /* 0x000fe20000011600 */
[----:B------:R-:W-:Y:S01]  /*03b0*/  IMAD.MOV.U32 R9, RZ, RZ, R3 ;  /* 0x000000ffff097224 */ /* 0x000fe200078e0003 */
[----:B------:R-:W-:Y:S02]  /*03c0*/  LOP3.LUT R5, R5, 0xff, RZ, 0xc0, !PT ;  /* 0x000000ff05057812 */ /* 0x000fe400078ec0ff */
[----:B------:R-:W-:-:S03]  /*03d0*/  LOP3.LUT R4, R4, 0xff, RZ, 0xc0, !PT ;  /* 0x000000ff04047812 */ /* 0x000fc600078ec0ff */
[----:B------:R-:W-:Y:S02]  /*03e0*/  VIADD R12, R5, 0xffffffff ;  /* 0xffffffff050c7836 */ /* 0x000fe40000000000 */
[----:B------:R-:W-:-:S03]  /*03f0*/  VIADD R11, R4, 0xffffffff ;  /* 0xffffffff040b7836 */ /* 0x000fc60000000000 */
[----:B------:R-:W-:-:S04]  /*0400*/  ISETP.GT.U32.AND P0, PT, R12, 0xfd, PT ;  /* 0x000000fd0c00780c */ /* 0x000fc80003f04070 */
[----:B------:R-:W-:-:S13]  /*0410*/  ISETP.GT.U32.OR P0, PT, R11, 0xfd, P0 ;  /* 0x000000fd0b00780c */ /* 0x000fda0000704470 */
[----:B------:R-:W-:Y:S01]  /*0420*/  @!P0 IMAD.MOV.U32 R10, RZ, RZ, RZ ;  /* 0x000000ffff0a8224 */ /* 0x000fe200078e00ff */
[----:B------:R-:W-:Y:S06]  /*0430*/  @!P0 BRA `(.L_x_2) ;  /* 0x00000000005c8947 */ /* 0x000fec0003800000 */
[----:B------:R-:W-:Y:S02]  /*0440*/  FSETP.GTU.FTZ.AND P0, PT, |R0|, +INF , PT ;  /* 0x7f8000000000780b */ /* 0x000fe40003f1c200 */
[----:B------:R-:W-:-:S04]  /*0450*/  FSETP.GTU.FTZ.AND P1, PT, |R3|, +INF , PT ;  /* 0x7f8000000300780b */ /* 0x000fc80003f3c200 */
[----:B------:R-:W-:-:S13]  /*0460*/  PLOP3.LUT P0, PT, P0, P1, PT, 0xf8, 0x8f ;  /* 0x00000000008f781c */ /* 0x000fda0000703f70 */
[----:B------:R-:W-:Y:S05]  /*0470*/  @P0 BRA `(.L_x_3) ;  /* 0x0000000400440947 */ /* 0x000fea0003800000 */
[----:B------:R-:W-:-:S13]  /*0480*/  LOP3.LUT P0, RZ, R9, 0x7fffffff, R8, 0xc8, !PT ;  /* 0x7fffffff09ff7812 */ /* 0x000fda000780c808 */
[----:B------:R-:W-:Y:S05]  /*0490*/  @!P0 BRA `(.L_x_4) ;  /* 0x0000000400348947 */ /* 0x000fea0003800000 */
[C---:B------:R-:W-:Y:S02]  /*04a0*/  FSETP.NEU.FTZ.AND P2, PT, |R0|.reuse, +INF , PT ;  /* 0x7f8000000000780b */ /* 0x040fe40003f5d200 */
[----:B------:R-:W-:Y:S02]  /*04b0*/  FSETP.NEU.FTZ.AND P1, PT, |R3|, +INF , PT ;  /* 0x7f8000000300780b */ /* 0x000fe40003f3d200 */
[----:B------:R-:W-:-:S11]  /*04c0*/  FSETP.NEU.FTZ.AND P0, PT, |R0|, +INF , PT ;  /* 0x7f8000000000780b */ /* 0x000fd60003f1d200 */
[----:B------:R-:W-:Y:S05]  /*04d0*/  @!P1 BRA !P2, `(.L_x_4) ;  /* 0x0000000400249947 */ /* 0x000fea0005000000 */
[----:B------:R-:W-:-:S04]  /*04e0*/  LOP3.LUT P2, RZ, R8, 0x7fffffff, RZ, 0xc0, !PT ;  /* 0x7fffffff08ff7812 */ /* 0x000fc8000784c0ff */
[----:B------:R-:W-:-:S13]  /*04f0*/  PLOP3.LUT P1, PT, P1, P2, PT, 0x2f, 0xf2 ;  /* 0x0000000000f2781c */ /* 0x000fda0000f24577 */
[----:B------:R-:W-:Y:S05]  /*0500*/  @P1 BRA `(.L_x_5) ;  /* 0x0000000400101947 */ /* 0x000fea0003800000 */
[----:B------:R-:W-:-:S04]  /*0510*/  LOP3.LUT P1, RZ, R9, 0x7fffffff, RZ, 0xc0, !PT ;  /* 0x7fffffff09ff7812 */ /* 0x000fc8000782c0ff */
[----:B------:R-:W-:-:S13]  /*0520*/  PLOP3.LUT P0, PT, P0, P1, PT, 0x2f, 0xf2 ;  /* 0x0000000000f2781c */ /* 0x000fda0000702577 */
[----:B------:R-:W-:Y:S05]  /*0530*/  @P0 BRA `(.L_x_6) ;  /* 0x0000000000f80947 */ /* 0x000fea0003800000 */
[----:B------:R-:W-:Y:S02]  /*0540*/  ISETP.GE.AND P0, PT, R11, RZ, PT ;  /* 0x000000ff0b00720c */ /* 0x000fe40003f06270 */
[----:B------:R-:W-:-:S11]  /*0550*/  ISETP.GE.AND P1, PT, R12, RZ, PT ;  /* 0x000000ff0c00720c */ /* 0x000fd60003f26270 */
[----:B------:R-:W-:Y:S02]  /*0560*/  @P0 IMAD.MOV.U32 R10, RZ, RZ, RZ ;  /* 0x000000ffff0a0224 */ /* 0x000fe400078e00ff */
[----:B------:R-:W-:Y:S01]  /*0570*/  @!P0 FFMA R8, R0, 1.84467440737095516160e+19, RZ ;  /* 0x5f80000000088823 */ /* 0x000fe200000000ff */
[----:B------:R-:W-:Y:S02]  /*0580*/  @!P0 IMAD.MOV.U32 R10, RZ, RZ, -0x40 ;  /* 0xffffffc0ff0a8424 */ /* 0x000fe400078e00ff */
[----:B------:R-:W-:Y:S02]  /*0590*/  @!P1 FFMA R9, R3, 1.84467440737095516160e+19, RZ ;  /* 0x5f80000003099823 */ /* 0x000fe400000000ff */
[----:B------:R-:W-:-:S07]  /*05a0*/  @!P1 VIADD R10, R10, 0x40 ;  /* 0x000000400a0a9836 */ /* 0x000fce0000000000 */
.L_x_2:
[----:B------:R-:W-:Y:S01]  /*05b0*/  LEA R0, R5, 0xc0800000, 0x17 ;  /* 0xc080000005007811 */ /* 0x000fe200078eb8ff */
[----:B------:R-:W-:-:S04]  /*05c0*/  VIADD R4, R4, 0xffffff81 ;  /* 0xffffff8104047836 */ /* 0x000fc80000000000 */
[----:B------:R-:W-:Y:S01]  /*05d0*/  IMAD.IADD R9, R9, 0x1, -R0 ;  /* 0x0000000109097824 */ /* 0x000fe200078e0a00 */
[C---:B------:R-:W-:Y:S01]  /*05e0*/  IADD3 R5, PT, PT, R4.reuse, 0x7f, -R5 ;  /* 0x0000007f04057810 */ /* 0x040fe20007ffe805 */
[----:B------:R-:W-:Y:S02]  /*05f0*/  IMAD R0, R4, -0x800000, R8 ;  /* 0xff80000004007824 */ /* 0x000fe400078e0208 */
[----:B------:R-:W0:Y:S01]  /*0600*/  MUFU.RCP R3, R9 ;  /* 0x0000000900037308 */ /* 0x000e220000001000 */
[----:B------:R-:W-:Y:S01]  /*0610*/  FADD.FTZ R11, -R9, -RZ ;  /* 0x800000ff090b7221 */ /* 0x000fe20000010100 */
[----:B------:R-:W-:-:S03]  /*0620*/  IMAD.IADD R5, R5, 0x1, R10 ;  /* 0x0000000105057824 */ /* 0x000fc600078e020a */
[----:B0-----:R-:W-:-:S04]  /*0630*/  FFMA R12, R3, R11, 1 ;  /* 0x3f800000030c7423 */ /* 0x001fc8000000000b */
[----:B------:R-:W-:-:S04]  /*0640*/  FFMA R12, R3, R12, R3 ;  /* 0x0000000c030c7223 */ /* 0x000fc80000000003 */
[----:B------:R-:W-:-:S04]  /*0650*/  FFMA R3, R0, R12, RZ ;  /* 0x0000000c00037223 */ /* 0x000fc800000000ff */
[----:B------:R-:W-:-:S04]  /*0660*/  FFMA R8, R11, R3, R0 ;  /* 0x000000030b087223 */ /* 0x000fc80000000000 */
[----:B------:R-:W-:-:S04]  /*0670*/  FFMA R13, R12, R8, R3 ;  /* 0x000000080c0d7223 */ /* 0x000fc80000000003 */
[----:B------:R-:W-:-:S04]  /*0680*/  FFMA R8, R11, R13, R0 ;  /* 0x0000000d0b087223 */ /* 0x000fc80000000000 */
[----:B------:R-:W-:-:S05]  /*0690*/  FFMA R0, R12, R8, R13 ;  /* 0x000000080c007223 */ /* 0x000fca000000000d */
[----:B------:R-:W-:-:S04]  /*06a0*/  SHF.R.U32.HI R3, RZ, 0x17, R0 ;  /* 0x00000017ff037819 */ /* 0x000fc80000011600 */
[----:B------:R-:W-:-:S05]  /*06b0*/  LOP3.LUT R3, R3, 0xff, RZ, 0xc0, !PT ;  /* 0x000000ff03037812 */ /* 0x000fca00078ec0ff */
[----:B------:R-:W-:-:S04]  /*06c0*/  IMAD.IADD R9, R3, 0x1, R5 ;  /* 0x0000000103097824 */ /* 0x000fc800078e0205 */
[----:B------:R-:W-:-:S05]  /*06d0*/  VIADD R3, R9, 0xffffffff ;  /* 0xffffffff09037836 */ /* 0x000fca0000000000 */
[----:B------:R-:W-:-:S13]  /*06e0*/  ISETP.GE.U32.AND P0, PT, R3, 0xfe, PT ;  /* 0x000000fe0300780c */ /* 0x000fda0003f06070 */
[----:B------:R-:W-:Y:S05]  /*06f0*/  @!P0 BRA `(.L_x_7) ;  /* 0x0000000000808947 */ /* 0x000fea0003800000 */
[----:B------:R-:W-:-:S13]  /*0700*/  ISETP.GT.AND P0, PT, R9, 0xfe, PT ;  /* 0x000000fe0900780c */ /* 0x000fda0003f04270 */
[----:B------:R-:W-:Y:S05]  /*0710*/  @P0 BRA `(.L_x_8) ;  /* 0x00000000006c0947 */ /* 0x000fea0003800000 */
[----:B------:R-:W-:-:S13]  /*0720*/  ISETP.GE.AND P0, PT, R9, 0x1, PT ;  /* 0x000000010900780c */ /* 0x000fda0003f06270 */
[----:B------:R-:W-:Y:S05]  /*0730*/  @P0 BRA `(.L_x_9) ;  /* 0x0000000000980947 */ /* 0x000fea0003800000 */
[----:B------:R-:W-:Y:S02]  /*0740*/  ISETP.GE.AND P0, PT, R9, -0x18, PT ;  /* 0xffffffe80900780c */ /* 0x000fe40003f06270 */
[----:B------:R-:W-:-:S11]  /*0750*/  LOP3.LUT R0, R0, 0x80000000, RZ, 0xc0, !PT ;  /* 0x8000000000007812 */ /* 0x000fd600078ec0ff */
[----:B------:R-:W-:Y:S05]  /*0760*/  @!P0 BRA `(.L_x_9) ;  /* 0x00000000008c8947 */ /* 0x000fea0003800000 */
[CCC-:B------:R-:W-:Y:S01]  /*0770*/  FFMA.RZ R3, R12.reuse, R8.reuse, R13.reuse ;  /* 0x000000080c037223 */ /* 0x1c0fe2000000c00d */
[CCC-:B------:R-:W-:Y:S01]  /*0780*/  FFMA.RM R4, R12.reuse, R8.reuse, R13.reuse ;  /* 0x000000080c047223 */ /* 0x1c0fe2000000400d */
[C---:B------:R-:W-:Y:S02]  /*0790*/  ISETP.NE.AND P2, PT, R9.reuse, RZ, PT ;  /* 0x000000ff0900720c */ /* 0x040fe40003f45270 */
[----:B------:R-:W-:Y:S02]  /*07a0*/  ISETP.NE.AND P1, PT, R9, RZ, PT ;  /* 0x000000ff0900720c */ /* 0x000fe40003f25270 */
[----:B------:R-:W-:Y:S01]  /*07b0*/  LOP3.LUT R5, R3, 0x7fffff, RZ, 0xc0, !PT ;  /* 0x007fffff03057812 */ /* 0x000fe200078ec0ff */
[----:B------:R-:W-:Y:S01]  /*07c0*/  FFMA.RP R3, R12, R8, R13 ;  /* 0x000000080c037223 */ /* 0x000fe2000000800d */
[----:B------:R-:W-:Y:S02]  /*07d0*/  VIADD R8, R9, 0x20 ;  /* 0x0000002009087836 */ /* 0x000fe40000000000 */
[----:B------:R-:W-:Y:S01]  /*07e0*/  LOP3.LUT R5, R5, 0x800000, RZ, 0xfc, !PT ;  /* 0x0080000005057812 */ /* 0x000fe200078efcff */
[----:B------:R-:W-:Y:S01]  /*07f0*/  IMAD.MOV R9, RZ, RZ, -R9 ;  /* 0x000000ffff097224 */ /* 0x000fe200078e0a09 */
[----:B------:R-:W-:-:S02]  /*0800*/  FSETP.NEU.FTZ.AND P0, PT, R3, R4, PT ;  /* 0x000000040300720b */ /* 0x000fc40003f1d000 */
[----:B------:R-:W-:Y:S02]  /*0810*/  SHF.L.U32 R8, R5, R8, RZ ;  /* 0x0000000805087219 */ /* 0x000fe400000006ff */
[----:B------:R-:W-:Y:S02]  /*0820*/  SEL R4, R9, RZ, P2 ;  /* 0x000000ff09047207 */ /* 0x000fe40001000000 */
[----:B------:R-:W-:Y:S02]  /*0830*/  ISETP.NE.AND P1, PT, R8, RZ, P1 ;  /* 0x000000ff0800720c */ /* 0x000fe40000f25270 */
[----:B------:R-:W-:Y:S02]  /*0840*/  SHF.R.U32.HI R4, RZ, R4, R5 ;  /* 0x00000004ff047219 */ /* 0x000fe40000011605 */
[----:B------:R-:W-:Y:S02]  /*0850*/  PLOP3.LUT P0, PT, P0, P1, PT, 0xf8, 0x8f ;  /* 0x00000000008f781c */ /* 0x000fe40000703f70 */
[----:B------:R-:W-:-:S02]  /*0860*/  SHF.R.U32.HI R8, RZ, 0x1, R4 ;  /* 0x00000001ff087819 */ /* 0x000fc40000011604 */
[----:B------:R-:W-:-:S04]  /*0870*/  SEL R3, RZ, 0x1, !P0 ;  /* 0x00000001ff037807 */ /* 0x000fc80004000000 */
[----:B------:R-:W-:-:S04]  /*0880*/  LOP3.LUT R3, R3, 0x1, R8, 0xf8, !PT ;  /* 0x0000000103037812 */ /* 0x000fc800078ef808 */
[----:B------:R-:W-:-:S05]  /*0890*/  LOP3.LUT R3, R3, R4, RZ, 0xc0, !PT ;  /* 0x0000000403037212 */ /* 0x000fca00078ec0ff */
[----:B------:R-:W-:-:S05]  /*08a0*/  IMAD.IADD R3, R8, 0x1, R3 ;  /* 0x0000000108037824 */ /* 0x000fca00078e0203 */
[----:B------:R-:W-:Y:S01]  /*08b0*/  LOP3.LUT R0, R3, R0, RZ, 0xfc, !PT ;  /* 0x0000000003007212 */ /* 0x000fe200078efcff */
[----:B------:R-:W-:Y:S06]  /*08c0*/  BRA `(.L_x_9) ;  /* 0x0000000000347947 */ /* 0x000fec0003800000 */
.L_x_8:
[----:B------:R-:W-:-:S04]  /*08d0*/  LOP3.LUT R0, R0, 0x80000000, RZ, 0xc0, !PT ;  /* 0x8000000000007812 */ /* 0x000fc800078ec0ff */
[----:B------:R-:W-:Y:S01]  /*08e0*/  LOP3.LUT R0, R0, 0x7f800000, RZ, 0xfc, !PT ;  /* 0x7f80000000007812 */ /* 0x000fe200078efcff */
[----:B------:R-:W-:Y:S06]  /*08f0*/  BRA `(.L_x_9) ;  /* 0x0000000000287947 */ /* 0x000fec0003800000 */
.L_x_7:
[----:B------:R-:W-:Y:S01]  /*0900*/  IMAD R0, R5, 0x800000, R0 ;  /* 0x0080000005007824 */ /* 0x000fe200078e0200 */
[----:B------:R-:W-:Y:S06]  /*0910*/  BRA `(.L_x_9) ;  /* 0x0000000000207947 */ /* 0x000fec0003800000 */
.L_x_6:
[----:B------:R-:W-:-:S04]  /*0920*/  LOP3.LUT R0, R9, 0x80000000, R8, 0x48, !PT ;  /* 0x8000000009007812 */ /* 0x000fc800078e4808 */
[----:B------:R-:W-:Y:S01]  /*0930*/  LOP3.LUT R0, R0, 0x7f800000, RZ, 0xfc, !PT ;  /* 0x7f80000000007812 */ /* 0x000fe200078efcff */
[----:B------:R-:W-:Y:S06]  /*0940*/  BRA `(.L_x_9) ;  /* 0x0000000000147947 */ /* 0x000fec0003800000 */
.L_x_5:
[----:B------:R-:W-:Y:S01]  /*0950*/  LOP3.LUT R0, R9, 0x80000000, R8, 0x48, !PT ;  /* 0x8000000009007812 */ /* 0x000fe200078e4808 */
[----:B------:R-:W-:Y:S06]  /*0960*/  BRA `(.L_x_9) ;  /* 0x00000000000c7947 */ /* 0x000fec0003800000 */
.L_x_4:
[----:B------:R-:W0:Y:S01]  /*0970*/  MUFU.RSQ R0, -QNAN ;  /* 0xffc0000000007908 */ /* 0x000e220000001400 */
[----:B------:R-:W-:Y:S05]  /*0980*/  BRA `(.L_x_9) ;  /* 0x0000000000047947 */ /* 0x000fea0003800000 */
.L_x_3:
[----:B------:R-:W-:-:S07]  /*0990*/  FADD.FTZ R0, R0, R3 ;  /* 0x0000000300007221 */ /* 0x000fce0000010000 */
.L_x_9:
[----:B------:R-:W-:-:S04]  /*09a0*/  IMAD.MOV.U32 R3, RZ, RZ, 0x0 ;  /* 0x00000000ff037424 */ /* 0x000fc800078e00ff */
[----:B0-----:R-:W-:Y:S05]  /*09b0*/  RET.REL.NODEC R2 `(_Z14matrixMultiplyPffS_) ;  /* 0xfffffff402907950 */ /* 0x001fea0003c3ffff */
.L_x_10:
[----:B------:R-:W-:-:S00]  /*09c0*/  BRA `(.L_x_10) ;  /* 0xfffffffc00fc7947 */ /* 0x000fc0000383ffff */
[----:B------:R-:W-:-:S00]  /*09d0*/  NOP ;  /* 0x0000000000007918 */ /* 0x000fc00000000000 */
        /* <DEDUP_REMOVED lines=10> */
.L_x_11:


//--------------------- .nv.global.init           --------------------------
	.section	.nv.global.init,"aw",@progbits
.nv.global.init:
	.type		$str,@object
	.size		$str,(.L_0 - $str)
$str:
        /*0000*/ 	.byte	0x4b, 0x65, 0x72, 0x6e, 0x65, 0x6c, 0x20, 0x69, 0x74, 0x65, 0x72, 0x61, 0x74, 0x69, 0x6f, 0x6e
        /*0010*/ 	.byte	0x20, 0x74, 0x69, 0x6d, 0x65, 0x3a, 0x20, 0x25, 0x2e, 0x33, 0x66, 0x20, 0x6d, 0x69, 0x6c, 0x6c
        /*0020*/ 	.byte	0x69, 0x73, 0x65, 0x63, 0x6f, 0x6e, 0x64, 0x73, 0x0a, 0x00
.L_0:


//--------------------- .nv.shared.reserved.0     --------------------------
	.section	.nv.shared.reserved.0,"aw",@nobits
	.weak		__nv_reservedSMEM_offset_0_alias
	.size		__nv_reservedSMEM_offset_0_alias, 0, 64
	.other		__nv_reservedSMEM_offset_0_alias,@"STO_CUDA_RESERVED_SHARED STV_DEFAULT"
__nv_reservedSMEM_offset_0_alias:
	.zero		0
	.zero		64


//--------------------- .nv.constant0._Z14matrixMultiplyPffS_ --------------------------
	.section	.nv.constant0._Z14matrixMultiplyPffS_,"a",@progbits
	.sectionflags	@""
	.align	4
.nv.constant0._Z14matrixMultiplyPffS_:
	.zero		920


//--------------------- SYMBOLS --------------------------

	.type		.nv.reservedSmem.offset0,@object
	.size		.nv.reservedSmem.offset0,0x4
	.type		vprintf,@function
